//
// Generated by NVIDIA NVVM Compiler
//
// Compiler Build ID: CL-36424714
// Cuda compilation tools, release 13.0, V13.0.88
// Based on NVVM 20.0.0
//

.version 9.0
.target sm_100
.address_size 64

	// .globl	InterleaveUV

.visible .entry InterleaveUV(
	.param .u64 .ptr .align 1 InterleaveUV_param_0,
	.param .u64 .ptr .align 1 InterleaveUV_param_1,
	.param .u64 .ptr .align 1 InterleaveUV_param_2,
	.param .u32 InterleaveUV_param_3,
	.param .u32 InterleaveUV_param_4,
	.param .u32 InterleaveUV_param_5,
	.param .u32 InterleaveUV_param_6,
	.param .u32 InterleaveUV_param_7
)
{
	.reg .pred 	%p<4>;
	.reg .b16 	%rs<3>;
	.reg .b32 	%r<20>;
	.reg .b64 	%rd<18>;

	ld.param.u64 	%rd1, [InterleaveUV_param_0];
	ld.param.u64 	%rd2, [InterleaveUV_param_1];
	ld.param.u64 	%rd3, [InterleaveUV_param_2];
	ld.param.u32 	%r6, [InterleaveUV_param_3];
	ld.param.u32 	%r7, [InterleaveUV_param_4];
	ld.param.u32 	%r3, [InterleaveUV_param_5];
	ld.param.u32 	%r4, [InterleaveUV_param_6];
	ld.param.u32 	%r5, [InterleaveUV_param_7];
	mov.u32 	%r9, %ctaid.x;
	mov.u32 	%r10, %ntid.x;
	mov.u32 	%r11, %tid.x;
	mad.lo.s32 	%r1, %r9, %r10, %r11;
	mov.u32 	%r12, %ctaid.y;
	mov.u32 	%r13, %ntid.y;
	mov.u32 	%r14, %tid.y;
	mad.lo.s32 	%r15, %r12, %r13, %r14;
	setp.ge.s32 	%p1, %r1, %r6;
	setp.ge.s32 	%p2, %r15, %r7;
	or.pred  	%p3, %p1, %p2;
	@%p3 bra 	$L__BB0_2;
	cvta.to.global.u64 	%rd4, %rd1;
	cvta.to.global.u64 	%rd5, %rd3;
	cvta.to.global.u64 	%rd6, %rd2;
	mul.lo.s32 	%r16, %r3, %r15;
	cvt.s64.s32 	%rd7, %r16;
	mul.lo.s32 	%r17, %r4, %r15;
	cvt.s64.s32 	%rd8, %r17;
	mul.lo.s32 	%r18, %r5, %r15;
	cvt.s64.s32 	%rd9, %r18;
	cvt.s64.s32 	%rd10, %r1;
	add.s64 	%rd11, %rd7, %rd10;
	add.s64 	%rd12, %rd4, %rd11;
	ld.global.u8 	%rs1, [%rd12];
	shl.b32 	%r19, %r1, 1;
	cvt.s64.s32 	%rd13, %r19;
	add.s64 	%rd14, %rd9, %rd13;
	add.s64 	%rd15, %rd5, %rd14;
	st.global.u8 	[%rd15], %rs1;
	add.s64 	%rd16, %rd8, %rd10;
	add.s64 	%rd17, %rd6, %rd16;
	ld.global.u8 	%rs2, [%rd17];
	st.global.u8 	[%rd15+1], %rs2;
$L__BB0_2:
	ret;

}


// ===== COMPILED SASS (sm_100) =====

	.target	sm_100

	.elftype	@"ET_EXEC"


//--------------------- .note.nv.tkinfo           --------------------------
	.section	.note.nv.tkinfo,"",@"SHT_NOTE"
	.sectionflags	@"SHF_NOTE_NV_TKINFO"
	.tkinfo
        /*0018*/ 	.word	0x00000002
        /*0030*/ 	.string	""
        /*0030*/ 	.string	"ptxas"
        /*0030*/ 	.string	"Cuda compilation tools, release 13.0, V13.0.88"
        /*0030*/ 	.string	"Build cuda_13.0.r13.0/compiler.36424714_0"
        /*0030*/ 	.string	"-arch sm_100 -m 64 "



//--------------------- .note.nv.cuinfo           --------------------------
	.section	.note.nv.cuinfo,"",@"SHT_NOTE"
	.sectionflags	@"SHF_NOTE_NV_CUINFO"
        /*0018*/ 	.short	0x0002
        /*001a*/ 	.short	0x0064
        /*001c*/ 	.short	0x0082
	.zero		2


//--------------------- .nv.info                  --------------------------
	.section	.nv.info,"",@"SHT_CUDA_INFO"
	.align	4


	//----- nvinfo : EIATTR_REGCOUNT
	.align		4
        /*0000*/ 	.byte	0x04, 0x2f
        /*0002*/ 	.short	(.L_1 - .L_0)
	.align		4
.L_0:
        /*0004*/ 	.word	index@(InterleaveUV)
        /*0008*/ 	.word	0x0000000c


	//----- nvinfo : EIATTR_FRAME_SIZE
	.align		4
.L_1:
        /*000c*/ 	.byte	0x04, 0x11
        /*000e*/ 	.short	(.L_3 - .L_2)
	.align		4
.L_2:
        /*0010*/ 	.word	index@(InterleaveUV)
        /*0014*/ 	.word	0x00000000


	//----- nvinfo : EIATTR_MIN_STACK_SIZE
	.align		4
.L_3:
        /*0018*/ 	.byte	0x04, 0x12
        /*001a*/ 	.short	(.L_5 - .L_4)
	.align		4
.L_4:
        /*001c*/ 	.word	index@(InterleaveUV)
        /*0020*/ 	.word	0x00000000
.L_5:


//--------------------- .nv.compat                --------------------------
	.section	.nv.compat,"",@"SHT_CUDA_COMPAT_INFO"
	.align	4
        /*0000*/ 	.byte	0x02, 0x09, 0x00, 0x00, 0x02, 0x02, 0x01, 0x00, 0x02, 0x05, 0x05, 0x00, 0x03, 0x07, 0x01, 0x01
        /*0010*/ 	.byte	0x02, 0x03, 0x00, 0x00, 0x02, 0x06, 0x01, 0x00, 0x04, 0x0b, 0x08, 0x00, 0x09, 0x00, 0x00, 0x00
        /*0020*/ 	.byte	0x00, 0x00, 0x00, 0x00


//--------------------- .nv.info.InterleaveUV     --------------------------
	.section	.nv.info.InterleaveUV,"",@"SHT_CUDA_INFO"
	.sectionflags	@""
	.align	4


	//----- nvinfo : EIATTR_CUDA_API_VERSION
	.align		4
        /*0000*/ 	.byte	0x04, 0x37
        /*0002*/ 	.short	(.L_7 - .L_6)
.L_6:
        /*0004*/ 	.word	0x00000082


	//----- nvinfo : EIATTR_KPARAM_INFO
	.align		4
.L_7:
        /*0008*/ 	.byte	0x04, 0x17
        /*000a*/ 	.short	(.L_9 - .L_8)
.L_8:
        /*000c*/ 	.word	0x00000000
        /*0010*/ 	.short	0x0007
        /*0012*/ 	.short	0x0028
        /*0014*/ 	.byte	0x00, 0xf0, 0x11, 0x00


	//----- nvinfo : EIATTR_KPARAM_INFO
	.align		4
.L_9:
        /*0018*/ 	.byte	0x04, 0x17
        /*001a*/ 	.short	(.L_11 - .L_10)
.L_10:
        /*001c*/ 	.word	0x00000000
        /*0020*/ 	.short	0x0006
        /*0022*/ 	.short	0x0024
        /*0024*/ 	.byte	0x00, 0xf0, 0x11, 0x00


	//----- nvinfo : EIATTR_KPARAM_INFO
	.align		4
.L_11:
        /*0028*/ 	.byte	0x04, 0x17
        /*002a*/ 	.short	(.L_13 - .L_12)
.L_12:
        /*002c*/ 	.word	0x00000000
        /*0030*/ 	.short	0x0005
        /*0032*/ 	.short	0x0020
        /*0034*/ 	.byte	0x00, 0xf0, 0x11, 0x00


	//----- nvinfo : EIATTR_KPARAM_INFO
	.align		4
.L_13:
        /*0038*/ 	.byte	0x04, 0x17
        /*003a*/ 	.short	(.L_15 - .L_14)
.L_14:
        /*003c*/ 	.word	0x00000000
        /*0040*/ 	.short	0x0004
        /*0042*/ 	.short	0x001c
        /*0044*/ 	.byte	0x00, 0xf0, 0x11, 0x00


	//----- nvinfo : EIATTR_KPARAM_INFO
	.align		4
.L_15:
        /*0048*/ 	.byte	0x04, 0x17
        /*004a*/ 	.short	(.L_17 - .L_16)
.L_16:
        /*004c*/ 	.word	0x00000000
        /*0050*/ 	.short	0x0003
        /*0052*/ 	.short	0x0018
        /*0054*/ 	.byte	0x00, 0xf0, 0x11, 0x00


	//----- nvinfo : EIATTR_KPARAM_INFO
	.align		4
.L_17:
        /*0058*/ 	.byte	0x04, 0x17
        /*005a*/ 	.short	(.L_19 - .L_18)
.L_18:
        /*005c*/ 	.word	0x00000000
        /*0060*/ 	.short	0x0002
        /*0062*/ 	.short	0x0010
        /*0064*/ 	.byte	0x00, 0xf5, 0x21, 0x00


	//----- nvinfo : EIATTR_KPARAM_INFO
	.align		4
.L_19:
        /*0068*/ 	.byte	0x04, 0x17
        /*006a*/ 	.short	(.L_21 - .L_20)
.L_20:
        /*006c*/ 	.word	0x00000000
        /*0070*/ 	.short	0x0001
        /*0072*/ 	.short	0x0008
        /*0074*/ 	.byte	0x00, 0xf5, 0x21, 0x00


	//----- nvinfo : EIATTR_KPARAM_INFO
	.align		4
.L_21:
        /*0078*/ 	.byte	0x04, 0x17
        /*007a*/ 	.short	(.L_23 - .L_22)
.L_22:
        /*007c*/ 	.word	0x00000000
        /*0080*/ 	.short	0x0000
        /*0082*/ 	.short	0x0000
        /*0084*/ 	.byte	0x00, 0xf5, 0x21, 0x00


	//----- nvinfo : EIATTR_SPARSE_MMA_MASK
	.align		4
.L_23:
        /*0088*/ 	.byte	0x03, 0x50
        /*008a*/ 	.short	0x0000


	//----- nvinfo : EIATTR_MAXREG_COUNT
	.align		4
        /*008c*/ 	.byte	0x03, 0x1b
        /*008e*/ 	.short	0x00ff


	//----- nvinfo : EIATTR_MERCURY_ISA_VERSION
	.align		4
        /*0090*/ 	.byte	0x03, 0x5f
        /*0092*/ 	.short	0x0101


	//----- nvinfo : EIATTR_VRC_CTA_INIT_COUNT
	.align		4
        /*0094*/ 	.byte	0x02, 0x4a
	.zero		1
	.zero		1


	//----- nvinfo : EIATTR_EXIT_INSTR_OFFSETS
	.align		4
        /*0098*/ 	.byte	0x04, 0x1c
        /*009a*/ 	.short	(.L_25 - .L_24)


	//   ....[0]....
.L_24:
        /*009c*/ 	.word	0x000000c0


	//   ....[1]....
        /*00a0*/ 	.word	0x00000250


	//----- nvinfo : EIATTR_CBANK_PARAM_SIZE
	.align		4
.L_25:
        /*00a4*/ 	.byte	0x03, 0x19
        /*00a6*/ 	.short	0x002c


	//----- nvinfo : EIATTR_PARAM_CBANK
	.align		4
        /*00a8*/ 	.byte	0x04, 0x0a
        /*00aa*/ 	.short	(.L_27 - .L_26)
	.align		4
.L_26:
        /*00ac*/ 	.word	index@(.nv.constant0.InterleaveUV)
        /*00b0*/ 	.short	0x0380
        /*00b2*/ 	.short	0x002c


	//----- nvinfo : EIATTR_SW_WAR
	.align		4
.L_27:
        /*00b4*/ 	.byte	0x04, 0x36
        /*00b6*/ 	.short	(.L_29 - .L_28)
.L_28:
        /*00b8*/ 	.word	0x00000008
.L_29:


//--------------------- .nv.callgraph             --------------------------
	.section	.nv.callgraph,"",@"SHT_CUDA_CALLGRAPH"
	.align	4
	.sectionentsize	8
	.align		4
        /*0000*/ 	.word	0x00000000
	.align		4
        /*0004*/ 	.word	0xffffffff
	.align		4
        /*0008*/ 	.word	0x00000000
	.align		4
        /*000c*/ 	.word	0xfffffffe
	.align		4
        /*0010*/ 	.word	0x00000000
	.align		4
        /*0014*/ 	.word	0xfffffffd
	.align		4
        /*0018*/ 	.word	0x00000000
	.align		4
        /*001c*/ 	.word	0xfffffffc


//--------------------- .text.InterleaveUV        --------------------------
	.section	.text.InterleaveUV,"ax",@progbits
	.align	128
        .global         InterleaveUV
        .type           InterleaveUV,@function
        .size           InterleaveUV,(.L_x_1 - InterleaveUV)
        .other          InterleaveUV,@"STO_CUDA_ENTRY STV_DEFAULT"
InterleaveUV:
.text.InterleaveUV:
[----:B------:R-:W-:Y:S01]  /*0000*/  LDC R1, c[0x0][0x37c] ;  /* 0x0000df00ff017b82 */ /* 0x000fe20000000800 */
[----:B------:R-:W0:Y:S07]  /*0010*/  S2R R5, SR_TID.Y ;  /* 0x0000000000057919 */ /* 0x000e2e0000002200 */
[----:B------:R-:W1:Y:S01]  /*0020*/  LDC R6, c[0x0][0x360] ;  /* 0x0000d800ff067b82 */ /* 0x000e620000000800 */
[----:B------:R-:W2:Y:S01]  /*0030*/  LDCU.64 UR6, c[0x0][0x398] ;  /* 0x00007300ff0677ac */ /* 0x000ea20008000a00 */
[----:B------:R-:W1:Y:S06]  /*0040*/  S2R R3, SR_TID.X ;  /* 0x0000000000037919 */ /* 0x000e6c0000002100 */
[----:B------:R-:W0:Y:S08]  /*0050*/  S2UR UR5, SR_CTAID.Y ;  /* 0x00000000000579c3 */ /* 0x000e300000002600 */
[----:B------:R-:W0:Y:S08]  /*0060*/  LDC R0, c[0x0][0x364] ;  /* 0x0000d900ff007b82 */ /* 0x000e300000000800 */
[----:B------:R-:W1:Y:S01]  /*0070*/  S2UR UR4, SR_CTAID.X ;  /* 0x00000000000479c3 */ /* 0x000e620000002500 */
[----:B0-----:R-:W-:-:S05]  /*0080*/  IMAD R0, R0, UR5, R5 ;  /* 0x0000000500007c24 */ /* 0x001fca000f8e0205 */
[----:B--2---:R-:W-:Y:S01]  /*0090*/  ISETP.GE.AND P0, PT, R0, UR7, PT ;  /* 0x0000000700007c0c */ /* 0x004fe2000bf06270 */
[----:B-1----:R-:W-:-:S05]  /*00a0*/  IMAD R6, R6, UR4, R3 ;  /* 0x0000000406067c24 */ /* 0x002fca000f8e0203 */
[----:B------:R-:W-:-:S13]  /*00b0*/  ISETP.GE.OR P0, PT, R6, UR6, P0 ;  /* 0x0000000606007c0c */ /* 0x000fda0008706670 */
[----:B------:R-:W-:Y:S05]  /*00c0*/  @P0 EXIT ;  /* 0x000000000000094d */ /* 0x000fea0003800000 */
[----:B------:R-:W0:Y:S01]  /*00d0*/  LDCU.64 UR6, c[0x0][0x3a0] ;  /* 0x00007400ff0677ac */ /* 0x000e220008000a00 */
[--C-:B------:R-:W-:Y:S01]  /*00e0*/  SHF.R.S32.HI R8, RZ, 0x1f, R6.reuse ;  /* 0x0000001fff087819 */ /* 0x100fe20000011406 */
[----:B------:R-:W1:Y:S01]  /*00f0*/  LDCU.128 UR8, c[0x0][0x380] ;  /* 0x00007000ff0877ac */ /* 0x000e620008000c00 */
[----:B------:R-:W2:Y:S01]  /*0100*/  LDCU.64 UR4, c[0x0][0x358] ;  /* 0x00006b00ff0477ac */ /* 0x000ea20008000a00 */
[----:B0-----:R-:W-:Y:S01]  /*0110*/  IMAD R3, R0, UR6, RZ ;  /* 0x0000000600037c24 */ /* 0x001fe2000f8e02ff */
[----:B------:R-:W0:Y:S04]  /*0120*/  LDCU UR6, c[0x0][0x3a8] ;  /* 0x00007500ff0677ac */ /* 0x000e280008000800 */
[----:B-1----:R-:W-:Y:S02]  /*0130*/  IADD3 R4, P0, P1, R3, UR8, R6 ;  /* 0x0000000803047c10 */ /* 0x002fe4000f91e006 */
[----:B------:R-:W-:-:S04]  /*0140*/  SHF.R.S32.HI R3, RZ, 0x1f, R3 ;  /* 0x0000001fff037819 */ /* 0x000fc80000011403 */
[----:B------:R-:W-:Y:S01]  /*0150*/  IADD3.X R5, PT, PT, R3, UR9, R8, P0, P1 ;  /* 0x0000000903057c10 */ /* 0x000fe200087e2408 */
[----:B------:R-:W1:Y:S05]  /*0160*/  LDCU.64 UR8, c[0x0][0x390] ;  /* 0x00007200ff0877ac */ /* 0x000e6a0008000a00 */
[----:B--2---:R-:W2:Y:S01]  /*0170*/  LDG.E.U8 R5, desc[UR4][R4.64] ;  /* 0x0000000404057981 */ /* 0x004ea2000c1e1100 */
[----:B------:R-:W-:Y:S02]  /*0180*/  IMAD R3, R0, UR7, RZ ;  /* 0x0000000700037c24 */ /* 0x000fe4000f8e02ff */
[----:B------:R-:W-:Y:S02]  /*0190*/  IMAD.SHL.U32 R7, R6, 0x2, RZ ;  /* 0x0000000206077824 */ /* 0x000fe400078e00ff */
[----:B0-----:R-:W-:Y:S01]  /*01a0*/  IMAD R0, R0, UR6, RZ ;  /* 0x0000000600007c24 */ /* 0x001fe2000f8e02ff */
[----:B------:R-:W-:-:S02]  /*01b0*/  IADD3 R6, P2, P3, R3, UR10, R6 ;  /* 0x0000000a03067c10 */ /* 0x000fc4000fb5e006 */
[----:B------:R-:W-:Y:S02]  /*01c0*/  SHF.R.S32.HI R3, RZ, 0x1f, R3 ;  /* 0x0000001fff037819 */ /* 0x000fe40000011403 */
[--C-:B------:R-:W-:Y:S02]  /*01d0*/  SHF.R.S32.HI R9, RZ, 0x1f, R7.reuse ;  /* 0x0000001fff097819 */ /* 0x100fe40000011407 */
[----:B-1----:R-:W-:Y:S02]  /*01e0*/  IADD3 R2, P0, P1, R0, UR8, R7 ;  /* 0x0000000800027c10 */ /* 0x002fe4000f91e007 */
[----:B------:R-:W-:Y:S02]  /*01f0*/  SHF.R.S32.HI R0, RZ, 0x1f, R0 ;  /* 0x0000001fff007819 */ /* 0x000fe40000011400 */
[----:B------:R-:W-:Y:S02]  /*0200*/  IADD3.X R7, PT, PT, R3, UR11, R8, P2, P3 ;  /* 0x0000000b03077c10 */ /* 0x000fe400097e6408 */
[----:B------:R-:W-:-:S05]  /*0210*/  IADD3.X R3, PT, PT, R0, UR9, R9, P0, P1 ;  /* 0x0000000900037c10 */ /* 0x000fca00087e2409 */
[----:B--2---:R-:W-:Y:S04]  /*0220*/  STG.E.U8 desc[UR4][R2.64], R5 ;  /* 0x0000000502007986 */ /* 0x004fe8000c101104 */
[----:B------:R-:W2:Y:S04]  /*0230*/  LDG.E.U8 R7, desc[UR4][R6.64] ;  /* 0x0000000406077981 */ /* 0x000ea8000c1e1100 */
[----:B--2---:R-:W-:Y:S01]  /*0240*/  STG.E.U8 desc[UR4][R2.64+0x1], R7 ;  /* 0x0000010702007986 */ /* 0x004fe2000c101104 */
[----:B------:R-:W-:Y:S05]  /*0250*/  EXIT ;  /* 0x000000000000794d */ /* 0x000fea0003800000 */
.L_x_0:
[----:B------:R-:W-:-:S00]  /*0260*/  BRA `(.L_x_0) ;  /* 0xfffffffc00fc7947 */ /* 0x000fc0000383ffff */
[----:B------:R-:W-:-:S00]  /*0270*/  NOP ;  /* 0x0000000000007918 */ /* 0x000fc00000000000 */
        /* <DEDUP_REMOVED lines=8> */
.L_x_1:


//--------------------- .nv.shared.reserved.0     --------------------------
	.section	.nv.shared.reserved.0,"aw",@nobits
	.weak		__nv_reservedSMEM_offset_0_alias
	.size		__nv_reservedSMEM_offset_0_alias, 0, 64
	.other		__nv_reservedSMEM_offset_0_alias,@"STO_CUDA_RESERVED_SHARED STV_DEFAULT"
__nv_reservedSMEM_offset_0_alias:
	.zero		0
	.zero		64


//--------------------- .nv.constant0.InterleaveUV --------------------------
	.section	.nv.constant0.InterleaveUV,"a",@progbits
	.sectionflags	@""
	.align	4
.nv.constant0.InterleaveUV:
	.zero		940


//--------------------- SYMBOLS --------------------------

	.type		.nv.reservedSmem.offset0,@object
	.size		.nv.reservedSmem.offset0,0x4
